//
// Generated by NVIDIA NVVM Compiler
//
// Compiler Build ID: CL-36424714
// Cuda compilation tools, release 13.0, V13.0.88
// Based on NVVM 20.0.0
//

.version 9.0
.target sm_100
.address_size 64

	// .globl	_Z30roi_logits_to_attrs_gpu_kerneliifffPKfS0_Pf

.visible .entry _Z30roi_logits_to_attrs_gpu_kerneliifffPKfS0_Pf(
	.param .u32 _Z30roi_logits_to_attrs_gpu_kerneliifffPKfS0_Pf_param_0,
	.param .u32 _Z30roi_logits_to_attrs_gpu_kerneliifffPKfS0_Pf_param_1,
	.param .f32 _Z30roi_logits_to_attrs_gpu_kerneliifffPKfS0_Pf_param_2,
	.param .f32 _Z30roi_logits_to_attrs_gpu_kerneliifffPKfS0_Pf_param_3,
	.param .f32 _Z30roi_logits_to_attrs_gpu_kerneliifffPKfS0_Pf_param_4,
	.param .u64 .ptr .align 1 _Z30roi_logits_to_attrs_gpu_kerneliifffPKfS0_Pf_param_5,
	.param .u64 .ptr .align 1 _Z30roi_logits_to_attrs_gpu_kerneliifffPKfS0_Pf_param_6,
	.param .u64 .ptr .align 1 _Z30roi_logits_to_attrs_gpu_kerneliifffPKfS0_Pf_param_7
)
{
	.reg .pred 	%p<20>;
	.reg .b32 	%r<38>;
	.reg .b32 	%f<181>;
	.reg .b64 	%rd<13>;
	.reg .b64 	%fd<3>;

	ld.param.u32 	%r2, [_Z30roi_logits_to_attrs_gpu_kerneliifffPKfS0_Pf_param_0];
	ld.param.u32 	%r3, [_Z30roi_logits_to_attrs_gpu_kerneliifffPKfS0_Pf_param_1];
	ld.param.f32 	%f12, [_Z30roi_logits_to_attrs_gpu_kerneliifffPKfS0_Pf_param_2];
	ld.param.f32 	%f13, [_Z30roi_logits_to_attrs_gpu_kerneliifffPKfS0_Pf_param_3];
	ld.param.f32 	%f14, [_Z30roi_logits_to_attrs_gpu_kerneliifffPKfS0_Pf_param_4];
	ld.param.u64 	%rd1, [_Z30roi_logits_to_attrs_gpu_kerneliifffPKfS0_Pf_param_5];
	ld.param.u64 	%rd2, [_Z30roi_logits_to_attrs_gpu_kerneliifffPKfS0_Pf_param_6];
	ld.param.u64 	%rd3, [_Z30roi_logits_to_attrs_gpu_kerneliifffPKfS0_Pf_param_7];
	abs.f32 	%f1, %f12;
	setp.eq.f32 	%p1, %f12, 0f3F800000;
	mov.f32 	%f179, 0f3F800000;
	@%p1 bra 	$L__BB0_5;
	setp.num.f32 	%p2, %f1, %f1;
	@%p2 bra 	$L__BB0_3;
	mov.f32 	%f71, 0f40000000;
	add.rn.f32 	%f179, %f12, %f71;
	bra.uni 	$L__BB0_5;
$L__BB0_3:
	setp.lt.f32 	%p3, %f1, 0f00800000;
	mul.f32 	%f16, %f1, 0f4B800000;
	selp.f32 	%f17, %f16, %f1, %p3;
	mov.b32 	%r4, %f17;
	add.s32 	%r5, %r4, -1060439283;
	and.b32  	%r6, %r5, -8388608;
	sub.s32 	%r7, %r4, %r6;
	mov.b32 	%f18, %r7;
	cvt.rn.f32.s32 	%f19, %r6;
	selp.f32 	%f20, 0fC1C00000, 0f00000000, %p3;
	fma.rn.f32 	%f21, %f19, 0f34000000, %f20;
	add.f32 	%f22, %f18, 0fBF800000;
	add.f32 	%f23, %f18, 0f3F800000;
	rcp.approx.ftz.f32 	%f24, %f23;
	add.f32 	%f25, %f22, %f22;
	mul.f32 	%f26, %f25, %f24;
	mul.f32 	%f27, %f26, %f26;
	neg.f32 	%f28, %f26;
	sub.f32 	%f29, %f22, %f26;
	add.f32 	%f30, %f29, %f29;
	fma.rn.f32 	%f31, %f28, %f22, %f30;
	mul.rn.f32 	%f32, %f24, %f31;
	fma.rn.f32 	%f33, %f27, 0f3A2C32E4, 0f3B52E7DB;
	fma.rn.f32 	%f34, %f33, %f27, 0f3C93BB73;
	fma.rn.f32 	%f35, %f34, %f27, 0f3DF6384F;
	mul.rn.f32 	%f36, %f35, %f27;
	fma.rn.f32 	%f37, %f26, 0f3FB8AA3B, %f21;
	mul.f32 	%f38, %f36, 0f40400000;
	sub.f32 	%f39, %f21, %f37;
	fma.rn.f32 	%f40, %f26, 0f3FB8AA3B, %f39;
	fma.rn.f32 	%f41, %f32, 0f3FB8AA3B, %f40;
	fma.rn.f32 	%f42, %f26, 0f32A55E34, %f41;
	fma.rn.f32 	%f43, %f38, %f32, %f42;
	fma.rn.f32 	%f44, %f36, %f26, %f43;
	add.rn.f32 	%f45, %f37, %f44;
	mov.f32 	%f46, 0f40000000;
	mul.rn.f32 	%f47, %f45, %f46;
	cvt.rni.f32.f32 	%f48, %f47;
	sub.f32 	%f49, %f47, %f48;
	neg.f32 	%f50, %f47;
	fma.rn.f32 	%f51, %f45, 0f40000000, %f50;
	neg.f32 	%f52, %f37;
	add.rn.f32 	%f53, %f45, %f52;
	neg.f32 	%f54, %f53;
	add.rn.f32 	%f55, %f44, %f54;
	fma.rn.f32 	%f56, %f55, 0f40000000, %f51;
	add.f32 	%f57, %f49, %f56;
	setp.gt.f32 	%p4, %f48, 0f00000000;
	selp.b32 	%r8, 0, -2097152000, %p4;
	setp.neu.f32 	%p5, %f12, 0f00000000;
	setp.neu.f32 	%p6, %f1, 0f7F800000;
	setp.lt.f32 	%p7, %f47, 0f00000000;
	selp.f32 	%f58, 0f00000000, 0f7F800000, %p7;
	abs.f32 	%f59, %f47;
	setp.gt.f32 	%p8, %f59, 0f43180000;
	cvt.rzi.s32.f32 	%r9, %f48;
	shl.b32 	%r10, %r9, 23;
	sub.s32 	%r11, %r10, %r8;
	mov.b32 	%f60, %r11;
	add.s32 	%r12, %r8, 2130706432;
	mov.b32 	%f61, %r12;
	fma.rn.f32 	%f62, %f57, 0f391FCB8E, 0f3AAF85ED;
	fma.rn.f32 	%f63, %f62, %f57, 0f3C1D9856;
	fma.rn.f32 	%f64, %f63, %f57, 0f3D6357BB;
	fma.rn.f32 	%f65, %f64, %f57, 0f3E75FDEC;
	fma.rn.f32 	%f66, %f65, %f57, 0f3F317218;
	fma.rn.f32 	%f67, %f66, %f57, 0f3F800000;
	mul.f32 	%f68, %f67, %f61;
	mul.f32 	%f69, %f68, %f60;
	selp.f32 	%f179, %f58, %f69, %p8;
	and.pred  	%p9, %p5, %p6;
	@%p9 bra 	$L__BB0_5;
	add.f32 	%f70, %f12, %f12;
	mov.b32 	%r13, %f70;
	and.b32  	%r14, %r13, 2147483647;
	mov.b32 	%f179, %r14;
$L__BB0_5:
	abs.f32 	%f6, %f13;
	setp.eq.f32 	%p10, %f13, 0f3F800000;
	mov.f32 	%f180, 0f3F800000;
	@%p10 bra 	$L__BB0_10;
	setp.num.f32 	%p11, %f6, %f6;
	@%p11 bra 	$L__BB0_8;
	mov.f32 	%f128, 0f40000000;
	add.rn.f32 	%f180, %f13, %f128;
	bra.uni 	$L__BB0_10;
$L__BB0_8:
	setp.lt.f32 	%p12, %f6, 0f00800000;
	mul.f32 	%f73, %f6, 0f4B800000;
	selp.f32 	%f74, %f73, %f6, %p12;
	mov.b32 	%r15, %f74;
	add.s32 	%r16, %r15, -1060439283;
	and.b32  	%r17, %r16, -8388608;
	sub.s32 	%r18, %r15, %r17;
	mov.b32 	%f75, %r18;
	cvt.rn.f32.s32 	%f76, %r17;
	selp.f32 	%f77, 0fC1C00000, 0f00000000, %p12;
	fma.rn.f32 	%f78, %f76, 0f34000000, %f77;
	add.f32 	%f79, %f75, 0fBF800000;
	add.f32 	%f80, %f75, 0f3F800000;
	rcp.approx.ftz.f32 	%f81, %f80;
	add.f32 	%f82, %f79, %f79;
	mul.f32 	%f83, %f82, %f81;
	mul.f32 	%f84, %f83, %f83;
	neg.f32 	%f85, %f83;
	sub.f32 	%f86, %f79, %f83;
	add.f32 	%f87, %f86, %f86;
	fma.rn.f32 	%f88, %f85, %f79, %f87;
	mul.rn.f32 	%f89, %f81, %f88;
	fma.rn.f32 	%f90, %f84, 0f3A2C32E4, 0f3B52E7DB;
	fma.rn.f32 	%f91, %f90, %f84, 0f3C93BB73;
	fma.rn.f32 	%f92, %f91, %f84, 0f3DF6384F;
	mul.rn.f32 	%f93, %f92, %f84;
	fma.rn.f32 	%f94, %f83, 0f3FB8AA3B, %f78;
	mul.f32 	%f95, %f93, 0f40400000;
	sub.f32 	%f96, %f78, %f94;
	fma.rn.f32 	%f97, %f83, 0f3FB8AA3B, %f96;
	fma.rn.f32 	%f98, %f89, 0f3FB8AA3B, %f97;
	fma.rn.f32 	%f99, %f83, 0f32A55E34, %f98;
	fma.rn.f32 	%f100, %f95, %f89, %f99;
	fma.rn.f32 	%f101, %f93, %f83, %f100;
	add.rn.f32 	%f102, %f94, %f101;
	mov.f32 	%f103, 0f40000000;
	mul.rn.f32 	%f104, %f102, %f103;
	cvt.rni.f32.f32 	%f105, %f104;
	sub.f32 	%f106, %f104, %f105;
	neg.f32 	%f107, %f104;
	fma.rn.f32 	%f108, %f102, 0f40000000, %f107;
	neg.f32 	%f109, %f94;
	add.rn.f32 	%f110, %f102, %f109;
	neg.f32 	%f111, %f110;
	add.rn.f32 	%f112, %f101, %f111;
	fma.rn.f32 	%f113, %f112, 0f40000000, %f108;
	add.f32 	%f114, %f106, %f113;
	setp.gt.f32 	%p13, %f105, 0f00000000;
	selp.b32 	%r19, 0, -2097152000, %p13;
	setp.neu.f32 	%p14, %f13, 0f00000000;
	setp.neu.f32 	%p15, %f6, 0f7F800000;
	setp.lt.f32 	%p16, %f104, 0f00000000;
	selp.f32 	%f115, 0f00000000, 0f7F800000, %p16;
	abs.f32 	%f116, %f104;
	setp.gt.f32 	%p17, %f116, 0f43180000;
	cvt.rzi.s32.f32 	%r20, %f105;
	shl.b32 	%r21, %r20, 23;
	sub.s32 	%r22, %r21, %r19;
	mov.b32 	%f117, %r22;
	add.s32 	%r23, %r19, 2130706432;
	mov.b32 	%f118, %r23;
	fma.rn.f32 	%f119, %f114, 0f391FCB8E, 0f3AAF85ED;
	fma.rn.f32 	%f120, %f119, %f114, 0f3C1D9856;
	fma.rn.f32 	%f121, %f120, %f114, 0f3D6357BB;
	fma.rn.f32 	%f122, %f121, %f114, 0f3E75FDEC;
	fma.rn.f32 	%f123, %f122, %f114, 0f3F317218;
	fma.rn.f32 	%f124, %f123, %f114, 0f3F800000;
	mul.f32 	%f125, %f124, %f118;
	mul.f32 	%f126, %f125, %f117;
	selp.f32 	%f180, %f115, %f126, %p17;
	and.pred  	%p18, %p14, %p15;
	@%p18 bra 	$L__BB0_10;
	add.f32 	%f127, %f13, %f13;
	mov.b32 	%r24, %f127;
	and.b32  	%r25, %r24, 2147483647;
	mov.b32 	%f180, %r25;
$L__BB0_10:
	add.f32 	%f11, %f179, %f180;
	mov.u32 	%r26, %tid.x;
	mov.u32 	%r27, %ctaid.x;
	mov.u32 	%r28, %ntid.x;
	mad.lo.s32 	%r1, %r27, %r28, %r26;
	setp.ge.s32 	%p19, %r1, %r2;
	@%p19 bra 	$L__BB0_12;
	cvta.to.global.u64 	%rd4, %rd2;
	cvta.to.global.u64 	%rd5, %rd3;
	cvta.to.global.u64 	%rd6, %rd1;
	sqrt.rn.f32 	%f129, %f11;
	mul.lo.s32 	%r29, %r3, %r1;
	mul.wide.s32 	%rd7, %r29, 4;
	add.s64 	%rd8, %rd4, %rd7;
	ld.global.f32 	%f130, [%rd8];
	fma.rn.f32 	%f131, %f130, 0f3BBB989D, 0f3F000000;
	cvt.sat.f32.f32 	%f132, %f131;
	mov.f32 	%f133, 0f4B400001;
	mov.f32 	%f134, 0f437C0000;
	fma.rm.f32 	%f135, %f132, %f134, %f133;
	add.f32 	%f136, %f135, 0fCB40007F;
	neg.f32 	%f137, %f136;
	fma.rn.f32 	%f138, %f130, 0f3FB8AA3B, %f137;
	fma.rn.f32 	%f139, %f130, 0f32A57060, %f138;
	mov.b32 	%r30, %f135;
	shl.b32 	%r31, %r30, 23;
	mov.b32 	%f140, %r31;
	ex2.approx.ftz.f32 	%f141, %f139;
	mul.f32 	%f142, %f141, %f140;
	mul.f32 	%f143, %f12, %f142;
	mul.lo.s32 	%r32, %r1, 7;
	mul.wide.s32 	%rd9, %r32, 4;
	add.s64 	%rd10, %rd5, %rd9;
	st.global.f32 	[%rd10], %f143;
	ld.global.f32 	%f144, [%rd8+4];
	fma.rn.f32 	%f145, %f144, 0f3BBB989D, 0f3F000000;
	cvt.sat.f32.f32 	%f146, %f145;
	fma.rm.f32 	%f147, %f146, %f134, %f133;
	add.f32 	%f148, %f147, 0fCB40007F;
	neg.f32 	%f149, %f148;
	fma.rn.f32 	%f150, %f144, 0f3FB8AA3B, %f149;
	fma.rn.f32 	%f151, %f144, 0f32A57060, %f150;
	mov.b32 	%r33, %f147;
	shl.b32 	%r34, %r33, 23;
	mov.b32 	%f152, %r34;
	ex2.approx.ftz.f32 	%f153, %f151;
	mul.f32 	%f154, %f153, %f152;
	mul.f32 	%f155, %f13, %f154;
	st.global.f32 	[%rd10+4], %f155;
	ld.global.f32 	%f156, [%rd8+8];
	fma.rn.f32 	%f157, %f156, 0f3BBB989D, 0f3F000000;
	cvt.sat.f32.f32 	%f158, %f157;
	fma.rm.f32 	%f159, %f158, %f134, %f133;
	add.f32 	%f160, %f159, 0fCB40007F;
	neg.f32 	%f161, %f160;
	fma.rn.f32 	%f162, %f156, 0f3FB8AA3B, %f161;
	fma.rn.f32 	%f163, %f156, 0f32A57060, %f162;
	mov.b32 	%r35, %f159;
	shl.b32 	%r36, %r35, 23;
	mov.b32 	%f164, %r36;
	ex2.approx.ftz.f32 	%f165, %f163;
	mul.f32 	%f166, %f165, %f164;
	mul.f32 	%f167, %f14, %f166;
	st.global.f32 	[%rd10+8], %f167;
	ld.global.f32 	%f168, [%rd8+12];
	mul.lo.s32 	%r37, %r1, 3;
	mul.wide.s32 	%rd11, %r37, 4;
	add.s64 	%rd12, %rd6, %rd11;
	ld.global.f32 	%f169, [%rd12];
	fma.rn.f32 	%f170, %f129, %f168, %f169;
	st.global.f32 	[%rd10+12], %f170;
	ld.global.f32 	%f171, [%rd8+16];
	ld.global.f32 	%f172, [%rd12+4];
	fma.rn.f32 	%f173, %f129, %f171, %f172;
	st.global.f32 	[%rd10+16], %f173;
	ld.global.f32 	%f174, [%rd8+20];
	ld.global.f32 	%f175, [%rd12+8];
	fma.rn.f32 	%f176, %f14, %f174, %f175;
	st.global.f32 	[%rd10+20], %f176;
	ld.global.f32 	%f177, [%rd8+24];
	cvt.f64.f32 	%fd1, %f177;
	mul.f64 	%fd2, %fd1, 0d400921FB5A7ED197;
	cvt.rn.f32.f64 	%f178, %fd2;
	st.global.f32 	[%rd10+24], %f178;
$L__BB0_12:
	ret;

}


// ===== COMPILED SASS (sm_100) =====

	.target	sm_100

	.elftype	@"ET_EXEC"


//--------------------- .note.nv.tkinfo           --------------------------
	.section	.note.nv.tkinfo,"",@"SHT_NOTE"
	.sectionflags	@"SHF_NOTE_NV_TKINFO"
	.tkinfo
        /*0018*/ 	.word	0x00000002
        /*0030*/ 	.string	""
        /*0030*/ 	.string	"ptxas"
        /*0030*/ 	.string	"Cuda compilation tools, release 13.0, V13.0.88"
        /*0030*/ 	.string	"Build cuda_13.0.r13.0/compiler.36424714_0"
        /*0030*/ 	.string	"-arch sm_100 -m 64 "



//--------------------- .note.nv.cuinfo           --------------------------
	.section	.note.nv.cuinfo,"",@"SHT_NOTE"
	.sectionflags	@"SHF_NOTE_NV_CUINFO"
        /*0018*/ 	.short	0x0002
        /*001a*/ 	.short	0x0064
        /*001c*/ 	.short	0x0082
	.zero		2


//--------------------- .nv.info                  --------------------------
	.section	.nv.info,"",@"SHT_CUDA_INFO"
	.align	4


	//----- nvinfo : EIATTR_REGCOUNT
	.align		4
        /*0000*/ 	.byte	0x04, 0x2f
        /*0002*/ 	.short	(.L_1 - .L_0)
	.align		4
.L_0:
        /*0004*/ 	.word	index@(_Z30roi_logits_to_attrs_gpu_kerneliifffPKfS0_Pf)
        /*0008*/ 	.word	0x00000012


	//----- nvinfo : EIATTR_FRAME_SIZE
	.align		4
.L_1:
        /*000c*/ 	.byte	0x04, 0x11
        /*000e*/ 	.short	(.L_3 - .L_2)
	.align		4
.L_2:
        /*0010*/ 	.word	index@($__internal_0_$__cuda_sm20_sqrt_rn_f32_slowpath)
        /*0014*/ 	.word	0x00000000


	//----- nvinfo : EIATTR_FRAME_SIZE
	.align		4
.L_3:
        /*0018*/ 	.byte	0x04, 0x11
        /*001a*/ 	.short	(.L_5 - .L_4)
	.align		4
.L_4:
        /*001c*/ 	.word	index@(_Z30roi_logits_to_attrs_gpu_kerneliifffPKfS0_Pf)
        /*0020*/ 	.word	0x00000000


	//----- nvinfo : EIATTR_MIN_STACK_SIZE
	.align		4
.L_5:
        /*0024*/ 	.byte	0x04, 0x12
        /*0026*/ 	.short	(.L_7 - .L_6)
	.align		4
.L_6:
        /*0028*/ 	.word	index@(_Z30roi_logits_to_attrs_gpu_kerneliifffPKfS0_Pf)
        /*002c*/ 	.word	0x00000000
.L_7:


//--------------------- .nv.compat                --------------------------
	.section	.nv.compat,"",@"SHT_CUDA_COMPAT_INFO"
	.align	4
        /*0000*/ 	.byte	0x02, 0x09, 0x00, 0x00, 0x02, 0x02, 0x01, 0x00, 0x02, 0x05, 0x05, 0x00, 0x03, 0x07, 0x01, 0x01
        /*0010*/ 	.byte	0x02, 0x03, 0x00, 0x00, 0x02, 0x06, 0x01, 0x00, 0x04, 0x0b, 0x08, 0x00, 0x01, 0x00, 0x00, 0x00
        /*0020*/ 	.byte	0x00, 0x00, 0x00, 0x00


//--------------------- .nv.info._Z30roi_logits_to_attrs_gpu_kerneliifffPKfS0_Pf --------------------------
	.section	.nv.info._Z30roi_logits_to_attrs_gpu_kerneliifffPKfS0_Pf,"",@"SHT_CUDA_INFO"
	.sectionflags	@""
	.align	4


	//----- nvinfo : EIATTR_CUDA_API_VERSION
	.align		4
        /*0000*/ 	.byte	0x04, 0x37
        /*0002*/ 	.short	(.L_9 - .L_8)
.L_8:
        /*0004*/ 	.word	0x00000082


	//----- nvinfo : EIATTR_KPARAM_INFO
	.align		4
.L_9:
        /*0008*/ 	.byte	0x04, 0x17
        /*000a*/ 	.short	(.L_11 - .L_10)
.L_10:
        /*000c*/ 	.word	0x00000000
        /*0010*/ 	.short	0x0007
        /*0012*/ 	.short	0x0028
        /*0014*/ 	.byte	0x00, 0xf5, 0x21, 0x00


	//----- nvinfo : EIATTR_KPARAM_INFO
	.align		4
.L_11:
        /*0018*/ 	.byte	0x04, 0x17
        /*001a*/ 	.short	(.L_13 - .L_12)
.L_12:
        /*001c*/ 	.word	0x00000000
        /*0020*/ 	.short	0x0006
        /*0022*/ 	.short	0x0020
        /*0024*/ 	.byte	0x00, 0xf5, 0x21, 0x00


	//----- nvinfo : EIATTR_KPARAM_INFO
	.align		4
.L_13:
        /*0028*/ 	.byte	0x04, 0x17
        /*002a*/ 	.short	(.L_15 - .L_14)
.L_14:
        /*002c*/ 	.word	0x00000000
        /*0030*/ 	.short	0x0005
        /*0032*/ 	.short	0x0018
        /*0034*/ 	.byte	0x00, 0xf5, 0x21, 0x00


	//----- nvinfo : EIATTR_KPARAM_INFO
	.align		4
.L_15:
        /*0038*/ 	.byte	0x04, 0x17
        /*003a*/ 	.short	(.L_17 - .L_16)
.L_16:
        /*003c*/ 	.word	0x00000000
        /*0040*/ 	.short	0x0004
        /*0042*/ 	.short	0x0010
        /*0044*/ 	.byte	0x00, 0xf0, 0x11, 0x00


	//----- nvinfo : EIATTR_KPARAM_INFO
	.align		4
.L_17:
        /*0048*/ 	.byte	0x04, 0x17
        /*004a*/ 	.short	(.L_19 - .L_18)
.L_18:
        /*004c*/ 	.word	0x00000000
        /*0050*/ 	.short	0x0003
        /*0052*/ 	.short	0x000c
        /*0054*/ 	.byte	0x00, 0xf0, 0x11, 0x00


	//----- nvinfo : EIATTR_KPARAM_INFO
	.align		4
.L_19:
        /*0058*/ 	.byte	0x04, 0x17
        /*005a*/ 	.short	(.L_21 - .L_20)
.L_20:
        /*005c*/ 	.word	0x00000000
        /*0060*/ 	.short	0x0002
        /*0062*/ 	.short	0x0008
        /*0064*/ 	.byte	0x00, 0xf0, 0x11, 0x00


	//----- nvinfo : EIATTR_KPARAM_INFO
	.align		4
.L_21:
        /*0068*/ 	.byte	0x04, 0x17
        /*006a*/ 	.short	(.L_23 - .L_22)
.L_22:
        /*006c*/ 	.word	0x00000000
        /*0070*/ 	.short	0x0001
        /*0072*/ 	.short	0x0004
        /*0074*/ 	.byte	0x00, 0xf0, 0x11, 0x00


	//----- nvinfo : EIATTR_KPARAM_INFO
	.align		4
.L_23:
        /*0078*/ 	.byte	0x04, 0x17
        /*007a*/ 	.short	(.L_25 - .L_24)
.L_24:
        /*007c*/ 	.word	0x00000000
        /*0080*/ 	.short	0x0000
        /*0082*/ 	.short	0x0000
        /*0084*/ 	.byte	0x00, 0xf0, 0x11, 0x00


	//----- nvinfo : EIATTR_SPARSE_MMA_MASK
	.align		4
.L_25:
        /*0088*/ 	.byte	0x03, 0x50
        /*008a*/ 	.short	0x0000


	//----- nvinfo : EIATTR_MAXREG_COUNT
	.align		4
        /*008c*/ 	.byte	0x03, 0x1b
        /*008e*/ 	.short	0x00ff


	//----- nvinfo : EIATTR_MERCURY_ISA_VERSION
	.align		4
        /*0090*/ 	.byte	0x03, 0x5f
        /*0092*/ 	.short	0x0101


	//----- nvinfo : EIATTR_VRC_CTA_INIT_COUNT
	.align		4
        /*0094*/ 	.byte	0x02, 0x4a
	.zero		1
	.zero		1


	//----- nvinfo : EIATTR_EXIT_INSTR_OFFSETS
	.align		4
        /*0098*/ 	.byte	0x04, 0x1c
        /*009a*/ 	.short	(.L_27 - .L_26)


	//   ....[0]....
.L_26:
        /*009c*/ 	.word	0x00000920


	//   ....[1]....
        /*00a0*/ 	.word	0x00000e10


	//----- nvinfo : EIATTR_CRS_STACK_SIZE
	.align		4
.L_27:
        /*00a4*/ 	.byte	0x04, 0x1e
        /*00a6*/ 	.short	(.L_29 - .L_28)
.L_28:
        /*00a8*/ 	.word	0x00000000


	//----- nvinfo : EIATTR_CBANK_PARAM_SIZE
	.align		4
.L_29:
        /*00ac*/ 	.byte	0x03, 0x19
        /*00ae*/ 	.short	0x0030


	//----- nvinfo : EIATTR_PARAM_CBANK
	.align		4
        /*00b0*/ 	.byte	0x04, 0x0a
        /*00b2*/ 	.short	(.L_31 - .L_30)
	.align		4
.L_30:
        /*00b4*/ 	.word	index@(.nv.constant0._Z30roi_logits_to_attrs_gpu_kerneliifffPKfS0_Pf)
        /*00b8*/ 	.short	0x0380
        /*00ba*/ 	.short	0x0030


	//----- nvinfo : EIATTR_SW_WAR
	.align		4
.L_31:
        /*00bc*/ 	.byte	0x04, 0x36
        /*00be*/ 	.short	(.L_33 - .L_32)
.L_32:
        /*00c0*/ 	.word	0x00000008
.L_33:


//--------------------- .nv.callgraph             --------------------------
	.section	.nv.callgraph,"",@"SHT_CUDA_CALLGRAPH"
	.align	4
	.sectionentsize	8
	.align		4
        /*0000*/ 	.word	0x00000000
	.align		4
        /*0004*/ 	.word	0xffffffff
	.align		4
        /*0008*/ 	.word	0x00000000
	.align		4
        /*000c*/ 	.word	0xfffffffe
	.align		4
        /*0010*/ 	.word	0x00000000
	.align		4
        /*0014*/ 	.word	0xfffffffd
	.align		4
        /*0018*/ 	.word	0x00000000
	.align		4
        /*001c*/ 	.word	0xfffffffc


//--------------------- .text._Z30roi_logits_to_attrs_gpu_kerneliifffPKfS0_Pf --------------------------
	.section	.text._Z30roi_logits_to_attrs_gpu_kerneliifffPKfS0_Pf,"ax",@progbits
	.align	128
        .global         _Z30roi_logits_to_attrs_gpu_kerneliifffPKfS0_Pf
        .type           _Z30roi_logits_to_attrs_gpu_kerneliifffPKfS0_Pf,@function
        .size           _Z30roi_logits_to_attrs_gpu_kerneliifffPKfS0_Pf,(.L_x_6 - _Z30roi_logits_to_attrs_gpu_kerneliifffPKfS0_Pf)
        .other          _Z30roi_logits_to_attrs_gpu_kerneliifffPKfS0_Pf,@"STO_CUDA_ENTRY STV_DEFAULT"
_Z30roi_logits_to_attrs_gpu_kerneliifffPKfS0_Pf:
.text._Z30roi_logits_to_attrs_gpu_kerneliifffPKfS0_Pf:
[----:B------:R-:W-:Y:S08]  /*0000*/  LDC R1, c[0x0][0x37c] ;  /* 0x0000df00ff017b82 */ /* 0x000ff00000000800 */
[----:B------:R-:W0:Y:S01]  /*0010*/  LDC R4, c[0x0][0x388] ;  /* 0x0000e200ff047b82 */ /* 0x000e220000000800 */
[----:B------:R-:W1:Y:S01]  /*0020*/  S2R R2, SR_TID.X ;  /* 0x0000000000027919 */ /* 0x000e620000002100 */
[----:B------:R-:W-:-:S06]  /*0030*/  HFMA2 R5, -RZ, RZ, 1.875, 0 ;  /* 0x3f800000ff057431 */ /* 0x000fcc00000001ff */
[----:B------:R-:W2:Y:S08]  /*0040*/  LDC R0, c[0x0][0x38c] ;  /* 0x0000e300ff007b82 */ /* 0x000eb00000000800 */
[----:B------:R-:W3:Y:S01]  /*0050*/  LDC R3, c[0x0][0x360] ;  /* 0x0000d800ff037b82 */ /* 0x000ee20000000800 */
[----:B0-----:R-:W-:Y:S02]  /*0060*/  FSETP.NEU.AND P0, PT, R4, 1, PT ;  /* 0x3f8000000400780b */ /* 0x001fe40003f0d000 */
[----:B--2---:R-:W-:-:S11]  /*0070*/  FSETP.NEU.AND P1, PT, R0, 1, PT ;  /* 0x3f8000000000780b */ /* 0x004fd60003f2d000 */
[----:B-1----:R-:W-:Y:S05]  /*0080*/  @!P0 BRA `(.L_x_0) ;  /* 0x0000000400048947 */ /* 0x002fea0003800000 */
[----:B------:R-:W-:-:S13]  /*0090*/  FSETP.NAN.AND P0, PT, |R4|, |R4|, PT ;  /* 0x400000040400720b */ /* 0x000fda0003f08200 */
[----:B------:R-:W-:Y:S01]  /*00a0*/  @P0 FADD R5, R4, 2 ;  /* 0x4000000004050421 */ /* 0x000fe20000000000 */
[----:B------:R-:W-:Y:S06]  /*00b0*/  @P0 BRA `(.L_x_0) ;  /* 0x0000000000f80947 */ /* 0x000fec0003800000 */
[C---:B------:R-:W-:Y:S01]  /*00c0*/  FMUL R5, |R4|.reuse, 16777216 ;  /* 0x4b80000004057820 */ /* 0x040fe20000400200 */
[----:B------:R-:W-:Y:S02]  /*00d0*/  FSETP.GEU.AND P0, PT, |R4|, 1.175494350822287508e-38, PT ;  /* 0x008000000400780b */ /* 0x000fe40003f0e200 */
[----:B------:R-:W-:Y:S02]  /*00e0*/  MOV R11, 0x3a2c32e4 ;  /* 0x3a2c32e4000b7802 */ /* 0x000fe40000000f00 */
[----:B------:R-:W-:-:S04]  /*00f0*/  FSEL R5, R5, |R4|, !P0 ;  /* 0x4000000405057208 */ /* 0x000fc80004000000 */
[----:B------:R-:W-:-:S04]  /*0100*/  IADD3 R6, PT, PT, R5, -0x3f3504f3, RZ ;  /* 0xc0cafb0d05067810 */ /* 0x000fc80007ffe0ff */
[----:B------:R-:W-:-:S04]  /*0110*/  LOP3.LUT R6, R6, 0xff800000, RZ, 0xc0, !PT ;  /* 0xff80000006067812 */ /* 0x000fc800078ec0ff */
[-C--:B------:R-:W-:Y:S02]  /*0120*/  IADD3 R5, PT, PT, R5, -R6.reuse, RZ ;  /* 0x8000000605057210 */ /* 0x080fe40007ffe0ff */
[----:B------:R-:W-:-:S03]  /*0130*/  I2FP.F32.S32 R6, R6 ;  /* 0x0000000600067245 */ /* 0x000fc60000201400 */
[C---:B------:R-:W-:Y:S01]  /*0140*/  FADD R8, R5.reuse, 1 ;  /* 0x3f80000005087421 */ /* 0x040fe20000000000 */
[----:B------:R-:W-:Y:S01]  /*0150*/  FADD R7, R5, -1 ;  /* 0xbf80000005077421 */ /* 0x000fe20000000000 */
[----:B------:R-:W-:Y:S02]  /*0160*/  FSEL R5, RZ, -24, P0 ;  /* 0xc1c00000ff057808 */ /* 0x000fe40000000000 */
[----:B------:R-:W-:Y:S01]  /*0170*/  FSETP.NEU.AND P0, PT, |R4|, +INF , PT ;  /* 0x7f8000000400780b */ /* 0x000fe20003f0d200 */
[----:B------:R-:W-:Y:S01]  /*0180*/  FADD R9, R7, R7 ;  /* 0x0000000707097221 */ /* 0x000fe20000000000 */
[----:B------:R-:W0:Y:S01]  /*0190*/  MUFU.RCP R8, R8 ;  /* 0x0000000800087308 */ /* 0x000e220000001000 */
[----:B------:R-:W-:Y:S01]  /*01a0*/  FFMA R5, R6, 1.1920928955078125e-07, R5 ;  /* 0x3400000006057823 */ /* 0x000fe20000000005 */
[----:B------:R-:W-:-:S13]  /*01b0*/  FSETP.NEU.AND P0, PT, R4, RZ, P0 ;  /* 0x000000ff0400720b */ /* 0x000fda000070d000 */
[----:B------:R-:W-:Y:S01]  /*01c0*/  @!P0 FADD R4, R4, R4 ;  /* 0x0000000404048221 */ /* 0x000fe20000000000 */
[----:B0-----:R-:W-:-:S04]  /*01d0*/  FMUL R10, R8, R9 ;  /* 0x00000009080a7220 */ /* 0x001fc80000400000 */
[----:B------:R-:W-:Y:S01]  /*01e0*/  FADD R9, R7, -R10 ;  /* 0x8000000a07097221 */ /* 0x000fe20000000000 */
[CC--:B------:R-:W-:Y:S01]  /*01f0*/  FMUL R6, R10.reuse, R10.reuse ;  /* 0x0000000a0a067220 */ /* 0x0c0fe20000400000 */
[----:B------:R-:W-:Y:S02]  /*0200*/  FFMA R14, R10, 1.4426950216293334961, R5 ;  /* 0x3fb8aa3b0a0e7823 */ /* 0x000fe40000000005 */
[----:B------:R-:W-:Y:S01]  /*0210*/  FADD R12, R9, R9 ;  /* 0x00000009090c7221 */ /* 0x000fe20000000000 */
[C---:B------:R-:W-:Y:S01]  /*0220*/  FFMA R9, R6.reuse, R11, 0.0032181653659790754318 ;  /* 0x3b52e7db06097423 */ /* 0x040fe2000000000b */
[----:B------:R-:W-:Y:S02]  /*0230*/  FADD R5, R5, -R14 ;  /* 0x8000000e05057221 */ /* 0x000fe40000000000 */
[----:B------:R-:W-:Y:S01]  /*0240*/  FFMA R7, R7, -R10, R12 ;  /* 0x8000000a07077223 */ /* 0x000fe2000000000c */
[----:B------:R-:W-:Y:S01]  /*0250*/  FFMA R9, R6, R9, 0.018033718690276145935 ;  /* 0x3c93bb7306097423 */ /* 0x000fe20000000009 */
[----:B------:R-:W-:-:S02]  /*0260*/  FFMA R12, R10, 1.4426950216293334961, R5 ;  /* 0x3fb8aa3b0a0c7823 */ /* 0x000fc40000000005 */
[----:B------:R-:W-:Y:S01]  /*0270*/  FMUL R7, R8, R7 ;  /* 0x0000000708077220 */ /* 0x000fe20000400000 */
[----:B------:R-:W-:-:S03]  /*0280*/  FFMA R9, R6, R9, 0.12022458761930465698 ;  /* 0x3df6384f06097423 */ /* 0x000fc60000000009 */
[----:B------:R-:W-:Y:S01]  /*0290*/  FFMA R5, R7, 1.4426950216293334961, R12 ;  /* 0x3fb8aa3b07057823 */ /* 0x000fe2000000000c */
[----:B------:R-:W-:-:S03]  /*02a0*/  FMUL R9, R6, R9 ;  /* 0x0000000906097220 */ /* 0x000fc60000400000 */
[----:B------:R-:W-:Y:S01]  /*02b0*/  FFMA R8, R10, 1.9251366722983220825e-08, R5 ;  /* 0x32a55e340a087823 */ /* 0x000fe20000000005 */
[----:B------:R-:W-:-:S04]  /*02c0*/  FMUL R6, R9, 3 ;  /* 0x4040000009067820 */ /* 0x000fc80000400000 */
[----:B------:R-:W-:Y:S01]  /*02d0*/  FFMA R6, R7, R6, R8 ;  /* 0x0000000607067223 */ /* 0x000fe20000000008 */
[----:B------:R-:W-:-:S03]  /*02e0*/  HFMA2 R8, -RZ, RZ, 0.64013671875, -15.109375 ;  /* 0x391fcb8eff087431 */ /* 0x000fc600000001ff */
[----:B------:R-:W-:-:S04]  /*02f0*/  FFMA R9, R10, R9, R6 ;  /* 0x000000090a097223 */ /* 0x000fc80000000006 */
[----:B------:R-:W-:-:S04]  /*0300*/  FADD R5, R14, R9 ;  /* 0x000000090e057221 */ /* 0x000fc80000000000 */
[----:B------:R-:W-:Y:S01]  /*0310*/  FMUL R6, R5, 2 ;  /* 0x4000000005067820 */ /* 0x000fe20000400000 */
[----:B------:R-:W-:-:S03]  /*0320*/  FADD R14, -R14, R5 ;  /* 0x000000050e0e7221 */ /* 0x000fc60000000100 */
[----:B------:R-:W0:Y:S01]  /*0330*/  FRND R7, R6 ;  /* 0x0000000600077307 */ /* 0x000e220000201000 */
[----:B------:R-:W-:Y:S01]  /*0340*/  FADD R14, R9, -R14 ;  /* 0x8000000e090e7221 */ /* 0x000fe20000000000 */
[----:B------:R-:W-:Y:S01]  /*0350*/  FFMA R5, R5, 2, -R6 ;  /* 0x4000000005057823 */ /* 0x000fe20000000806 */
[----:B------:R-:W-:-:S03]  /*0360*/  FSETP.GT.AND P3, PT, |R6|, 152, PT ;  /* 0x431800000600780b */ /* 0x000fc60003f64200 */
[----:B------:R-:W-:Y:S01]  /*0370*/  FFMA R14, R14, 2, R5 ;  /* 0x400000000e0e7823 */ /* 0x000fe20000000005 */
[----:B0-----:R-:W-:Y:S01]  /*0380*/  FADD R5, R6, -R7 ;  /* 0x8000000706057221 */ /* 0x001fe20000000000 */
[----:B------:R-:W-:-:S03]  /*0390*/  FSETP.GT.AND P2, PT, R7, RZ, PT ;  /* 0x000000ff0700720b */ /* 0x000fc60003f44000 */
[----:B------:R-:W-:Y:S01]  /*03a0*/  FADD R5, R5, R14 ;  /* 0x0000000e05057221 */ /* 0x000fe20000000000 */
[----:B------:R-:W-:Y:S02]  /*03b0*/  SEL R7, RZ, 0x83000000, P2 ;  /* 0x83000000ff077807 */ /* 0x000fe40001000000 */
[----:B------:R-:W-:Y:S01]  /*03c0*/  FSETP.GEU.AND P2, PT, R6, RZ, PT ;  /* 0x000000ff0600720b */ /* 0x000fe20003f4e000 */
[----:B------:R-:W-:Y:S01]  /*03d0*/  FFMA R8, R5, R8, 0.0013391353422775864601 ;  /* 0x3aaf85ed05087423 */ /* 0x000fe20000000008 */
[----:B------:R-:W-:-:S03]  /*03e0*/  IADD3 R9, PT, PT, R7, 0x7f000000, RZ ;  /* 0x7f00000007097810 */ /* 0x000fc60007ffe0ff */
[C---:B------:R-:W-:Y:S02]  /*03f0*/  FFMA R10, R5.reuse, R8, 0.0096188392490148544312 ;  /* 0x3c1d9856050a7423 */ /* 0x040fe40000000008 */
[----:B------:R-:W0:Y:S02]  /*0400*/  F2I.NTZ R8, R6 ;  /* 0x0000000600087305 */ /* 0x000e240000203100 */
[----:B------:R-:W-:-:S04]  /*0410*/  FFMA R10, R5, R10, 0.055503588169813156128 ;  /* 0x3d6357bb050a7423 */ /* 0x000fc8000000000a */
[----:B------:R-:W-:-:S04]  /*0420*/  FFMA R10, R5, R10, 0.24022644758224487305 ;  /* 0x3e75fdec050a7423 */ /* 0x000fc8000000000a */
[----:B------:R-:W-:-:S04]  /*0430*/  FFMA R10, R5, R10, 0.69314718246459960938 ;  /* 0x3f317218050a7423 */ /* 0x000fc8000000000a */
[----:B------:R-:W-:Y:S01]  /*0440*/  FFMA R10, R5, R10, 1 ;  /* 0x3f800000050a7423 */ /* 0x000fe2000000000a */
[----:B0-----:R-:W-:Y:S02]  /*0450*/  LEA R8, R8, -R7, 0x17 ;  /* 0x8000000708087211 */ /* 0x001fe400078eb8ff */
[----:B------:R-:W-:Y:S01]  /*0460*/  FSEL R5, RZ, +INF , !P2 ;  /* 0x7f800000ff057808 */ /* 0x000fe20005000000 */
[----:B------:R-:W-:-:S04]  /*0470*/  FMUL R9, R9, R10 ;  /* 0x0000000a09097220 */ /* 0x000fc80000400000 */
[----:B------:R-:W-:Y:S01]  /*0480*/  @!P3 FMUL R5, R8, R9 ;  /* 0x000000090805b220 */ /* 0x000fe20000400000 */
[----:B------:R-:W-:-:S07]  /*0490*/  @!P0 LOP3.LUT R5, R4, 0x7fffffff, RZ, 0xc0, !PT ;  /* 0x7fffffff04058812 */ /* 0x000fce00078ec0ff */
.L_x_0:
[----:B------:R-:W-:Y:S01]  /*04a0*/  MOV R6, 0x3f800000 ;  /* 0x3f80000000067802 */ /* 0x000fe20000000f00 */
[----:B------:R-:W-:Y:S06]  /*04b0*/  @!P1 BRA `(.L_x_1) ;  /* 0x0000000400049947 */ /* 0x000fec0003800000 */
        /* <DEDUP_REMOVED lines=36> */
[----:B------:R-:W-:-:S04]  /*0700*/  FFMA R11, R11, R4, R6 ;  /* 0x000000040b0b7223 */ /* 0x000fc80000000006 */
[----:B------:R-:W-:Y:S01]  /*0710*/  FFMA R10, R9, R10, R11 ;  /* 0x0000000a090a7223 */ /* 0x000fe2000000000b */
[----:B------:R-:W-:-:S03]  /*0720*/  HFMA2 R9, -RZ, RZ, 0.64013671875, -15.109375 ;  /* 0x391fcb8eff097431 */ /* 0x000fc600000001ff */
        /* <DEDUP_REMOVED lines=26> */
.L_x_1:
[----:B------:R-:W3:Y:S01]  /*08d0*/  S2UR UR4, SR_CTAID.X ;  /* 0x00000000000479c3 */ /* 0x000ee20000002500 */
[----:B------:R-:W0:Y:S01]  /*08e0*/  LDCU UR5, c[0x0][0x380] ;  /* 0x00007000ff0577ac */ /* 0x000e220008000800 */
[----:B------:R-:W-:Y:S01]  /*08f0*/  FADD R5, R6, R5 ;  /* 0x0000000506057221 */ /* 0x000fe20000000000 */
[----:B---3--:R-:W-:-:S05]  /*0900*/  IMAD R4, R3, UR4, R2 ;  /* 0x0000000403047c24 */ /* 0x008fca000f8e0202 */
[----:B0-----:R-:W-:-:S13]  /*0910*/  ISETP.GE.AND P0, PT, R4, UR5, PT ;  /* 0x0000000504007c0c */ /* 0x001fda000bf06270 */
[----:B------:R-:W-:Y:S05]  /*0920*/  @P0 EXIT ;  /* 0x000000000000094d */ /* 0x000fea0003800000 */
[----:B------:R-:W-:Y:S01]  /*0930*/  IADD3 R0, PT, PT, R5, -0xd000000, RZ ;  /* 0xf300000005007810 */ /* 0x000fe20007ffe0ff */
[----:B------:R0:W1:Y:S01]  /*0940*/  MUFU.RSQ R2, R5 ;  /* 0x0000000500027308 */ /* 0x0000620000001400 */
[----:B------:R-:W2:Y:S02]  /*0950*/  LDCU.64 UR4, c[0x0][0x358] ;  /* 0x00006b00ff0477ac */ /* 0x000ea40008000a00 */
[----:B------:R-:W-:-:S13]  /*0960*/  ISETP.GT.U32.AND P0, PT, R0, 0x727fffff, PT ;  /* 0x727fffff0000780c */ /* 0x000fda0003f04070 */
[----:B0-----:R-:W-:Y:S05]  /*0970*/  @!P0 BRA `(.L_x_2) ;  /* 0x00000000000c8947 */ /* 0x001fea0003800000 */
[----:B------:R-:W-:-:S07]  /*0980*/  MOV R6, 0x9a0 ;  /* 0x000009a000067802 */ /* 0x000fce0000000f00 */
[----:B-12---:R-:W-:Y:S05]  /*0990*/  CALL.REL.NOINC `($__internal_0_$__cuda_sm20_sqrt_rn_f32_slowpath) ;  /* 0x0000000400207944 */ /* 0x006fea0003c00000 */
[----:B------:R-:W-:Y:S05]  /*09a0*/  BRA `(.L_x_3) ;  /* 0x0000000000107947 */ /* 0x000fea0003800000 */
.L_x_2:
[----:B-1----:R-:W-:Y:S01]  /*09b0*/  FMUL.FTZ R0, R5, R2 ;  /* 0x0000000205007220 */ /* 0x002fe20000410000 */
[----:B------:R-:W-:-:S03]  /*09c0*/  FMUL.FTZ R2, R2, 0.5 ;  /* 0x3f00000002027820 */ /* 0x000fc60000410000 */
[----:B------:R-:W-:-:S04]  /*09d0*/  FFMA R3, -R0, R0, R5 ;  /* 0x0000000000037223 */ /* 0x000fc80000000105 */
[----:B------:R-:W-:-:S07]  /*09e0*/  FFMA R0, R3, R2, R0 ;  /* 0x0000000203007223 */ /* 0x000fce0000000000 */
.L_x_3:
[----:B------:R-:W0:Y:S01]  /*09f0*/  LDC.64 R2, c[0x0][0x3a0] ;  /* 0x0000e800ff027b82 */ /* 0x000e220000000a00 */
[----:B------:R-:W1:Y:S02]  /*0a00*/  LDCU UR6, c[0x0][0x384] ;  /* 0x00007080ff0677ac */ /* 0x000e640008000800 */
[----:B-1----:R-:W-:Y:S02]  /*0a10*/  IMAD R5, R4, UR6, RZ ;  /* 0x0000000604057c24 */ /* 0x002fe4000f8e02ff */
[----:B------:R-:W-:Y:S01]  /*0a20*/  HFMA2 R8, -RZ, RZ, 3.7421875, 0 ;  /* 0x437c0000ff087431 */ /* 0x000fe200000001ff */
[----:B------:R-:W1:Y:S01]  /*0a30*/  LDCU.64 UR6, c[0x0][0x388] ;  /* 0x00007100ff0677ac */ /* 0x000e620008000a00 */
[----:B0-----:R-:W-:-:S05]  /*0a40*/  IMAD.WIDE R2, R5, 0x4, R2 ;  /* 0x0000000405027825 */ /* 0x001fca00078e0202 */
[----:B--2---:R-:W2:Y:S01]  /*0a50*/  LDG.E R10, desc[UR4][R2.64] ;  /* 0x00000004020a7981 */ /* 0x004ea2000c1e1900 */
[----:B------:R-:W-:Y:S02]  /*0a60*/  MOV R5, 0x3bbb989d ;  /* 0x3bbb989d00057802 */ /* 0x000fe40000000f00 */
[----:B------:R-:W-:-:S03]  /*0a70*/  LEA R13, R4, -R4, 0x3 ;  /* 0x80000004040d7211 */ /* 0x000fc600078e18ff */
[----:B--2---:R-:W-:-:S04]  /*0a80*/  FFMA.SAT R7, R10, R5, 0.5 ;  /* 0x3f0000000a077423 */ /* 0x004fc80000002005 */
[----:B------:R-:W-:-:S04]  /*0a90*/  FFMA.RM R9, R7, R8, 12582913 ;  /* 0x4b40000107097423 */ /* 0x000fc80000004008 */
[C---:B------:R-:W-:Y:S01]  /*0aa0*/  FADD R7, R9.reuse, -12583039 ;  /* 0xcb40007f09077421 */ /* 0x040fe20000000000 */
[----:B------:R-:W-:-:S03]  /*0ab0*/  SHF.L.U32 R9, R9, 0x17, RZ ;  /* 0x0000001709097819 */ /* 0x000fc600000006ff */
[C---:B------:R-:W-:Y:S02]  /*0ac0*/  FFMA R11, R10.reuse, 1.4426950216293334961, -R7 ;  /* 0x3fb8aa3b0a0b7823 */ /* 0x040fe40000000807 */
[----:B------:R-:W0:Y:S02]  /*0ad0*/  LDC.64 R6, c[0x0][0x3a8] ;  /* 0x0000ea00ff067b82 */ /* 0x000e240000000a00 */
[----:B------:R-:W-:-:S04]  /*0ae0*/  FFMA R11, R10, 1.925963033500011079e-08, R11 ;  /* 0x32a570600a0b7823 */ /* 0x000fc8000000000b */
[----:B------:R-:W2:Y:S02]  /*0af0*/  MUFU.EX2 R10, R11 ;  /* 0x0000000b000a7308 */ /* 0x000ea40000000800 */
[----:B--2---:R-:W-:Y:S01]  /*0b00*/  FMUL R9, R9, R10 ;  /* 0x0000000a09097220 */ /* 0x004fe20000400000 */
[----:B0-----:R-:W-:-:S04]  /*0b10*/  IMAD.WIDE R6, R13, 0x4, R6 ;  /* 0x000000040d067825 */ /* 0x001fc800078e0206 */
[----:B-1----:R-:W-:Y:S01]  /*0b20*/  FMUL R9, R9, UR6 ;  /* 0x0000000609097c20 */ /* 0x002fe20008400000 */
[----:B------:R-:W0:Y:S04]  /*0b30*/  LDCU UR6, c[0x0][0x390] ;  /* 0x00007200ff0677ac */ /* 0x000e280008000800 */
[----:B------:R-:W-:Y:S04]  /*0b40*/  STG.E desc[UR4][R6.64], R9 ;  /* 0x0000000906007986 */ /* 0x000fe8000c101904 */
[----:B------:R-:W2:Y:S02]  /*0b50*/  LDG.E R10, desc[UR4][R2.64+0x4] ;  /* 0x00000404020a7981 */ /* 0x000ea4000c1e1900 */
[----:B--2---:R-:W-:-:S04]  /*0b60*/  FFMA.SAT R13, R10, R5, 0.5 ;  /* 0x3f0000000a0d7423 */ /* 0x004fc80000002005 */
[----:B------:R-:W-:-:S04]  /*0b70*/  FFMA.RM R13, R13, R8, 12582913 ;  /* 0x4b4000010d0d7423 */ /* 0x000fc80000004008 */
[C---:B------:R-:W-:Y:S01]  /*0b80*/  FADD R11, R13.reuse, -12583039 ;  /* 0xcb40007f0d0b7421 */ /* 0x040fe20000000000 */
[----:B------:R-:W-:-:S03]  /*0b90*/  SHF.L.U32 R13, R13, 0x17, RZ ;  /* 0x000000170d0d7819 */ /* 0x000fc600000006ff */
[----:B------:R-:W-:-:S04]  /*0ba0*/  FFMA R11, R10, 1.4426950216293334961, -R11 ;  /* 0x3fb8aa3b0a0b7823 */ /* 0x000fc8000000080b */
[----:B------:R-:W-:-:S04]  /*0bb0*/  FFMA R11, R10, 1.925963033500011079e-08, R11 ;  /* 0x32a570600a0b7823 */ /* 0x000fc8000000000b */
[----:B------:R-:W1:Y:S02]  /*0bc0*/  MUFU.EX2 R10, R11 ;  /* 0x0000000b000a7308 */ /* 0x000e640000000800 */
[----:B-1----:R-:W-:-:S04]  /*0bd0*/  FMUL R10, R13, R10 ;  /* 0x0000000a0d0a7220 */ /* 0x002fc80000400000 */
[----:B------:R-:W-:-:S05]  /*0be0*/  FMUL R13, R10, UR7 ;  /* 0x000000070a0d7c20 */ /* 0x000fca0008400000 */
[----:B------:R1:W-:Y:S04]  /*0bf0*/  STG.E desc[UR4][R6.64+0x4], R13 ;  /* 0x0000040d06007986 */ /* 0x0003e8000c101904 */
[----:B------:R-:W2:Y:S01]  /*0c00*/  LDG.E R10, desc[UR4][R2.64+0x8] ;  /* 0x00000804020a7981 */ /* 0x000ea2000c1e1900 */
[----:B-1----:R-:W-:Y:S01]  /*0c10*/  LEA R13, R4, R4, 0x1 ;  /* 0x00000004040d7211 */ /* 0x002fe200078e08ff */
[----:B--2---:R-:W-:-:S04]  /*0c20*/  FFMA.SAT R5, R10, R5, 0.5 ;  /* 0x3f0000000a057423 */ /* 0x004fc80000002005 */
[----:B------:R-:W-:-:S04]  /*0c30*/  FFMA.RM R5, R5, R8, 12582913 ;  /* 0x4b40000105057423 */ /* 0x000fc80000004008 */
[C---:B------:R-:W-:Y:S01]  /*0c40*/  FADD R9, R5.reuse, -12583039 ;  /* 0xcb40007f05097421 */ /* 0x040fe20000000000 */
[----:B------:R-:W-:-:S03]  /*0c50*/  SHF.L.U32 R5, R5, 0x17, RZ ;  /* 0x0000001705057819 */ /* 0x000fc600000006ff */
[----:B------:R-:W-:-:S04]  /*0c60*/  FFMA R9, R10, 1.4426950216293334961, -R9 ;  /* 0x3fb8aa3b0a097823 */ /* 0x000fc80000000809 */
[----:B------:R-:W-:Y:S02]  /*0c70*/  FFMA R10, R10, 1.925963033500011079e-08, R9 ;  /* 0x32a570600a0a7823 */ /* 0x000fe40000000009 */
[----:B------:R-:W1:Y:S04]  /*0c80*/  LDC.64 R8, c[0x0][0x398] ;  /* 0x0000e600ff087b82 */ /* 0x000e680000000a00 */
[----:B------:R-:W2:Y:S02]  /*0c90*/  MUFU.EX2 R10, R10 ;  /* 0x0000000a000a7308 */ /* 0x000ea40000000800 */
[----:B--2---:R-:W-:-:S04]  /*0ca0*/  FMUL R5, R5, R10 ;  /* 0x0000000a05057220 */ /* 0x004fc80000400000 */
[----:B0-----:R-:W-:Y:S01]  /*0cb0*/  FMUL R11, R5, UR6 ;  /* 0x00000006050b7c20 */ /* 0x001fe20008400000 */
[----:B-1----:R-:W-:-:S04]  /*0cc0*/  IMAD.WIDE R4, R13, 0x4, R8 ;  /* 0x000000040d047825 */ /* 0x002fc800078e0208 */
[----:B------:R0:W-:Y:S04]  /*0cd0*/  STG.E desc[UR4][R6.64+0x8], R11 ;  /* 0x0000080b06007986 */ /* 0x0001e8000c101904 */
[----:B------:R-:W2:Y:S04]  /*0ce0*/  LDG.E R9, desc[UR4][R2.64+0xc] ;  /* 0x00000c0402097981 */ /* 0x000ea8000c1e1900 */
[----:B------:R-:W2:Y:S02]  /*0cf0*/  LDG.E R8, desc[UR4][R4.64] ;  /* 0x0000000404087981 */ /* 0x000ea4000c1e1900 */
[----:B--2---:R-:W-:-:S05]  /*0d00*/  FFMA R13, R9, R0, R8 ;  /* 0x00000000090d7223 */ /* 0x004fca0000000008 */
[----:B------:R-:W-:Y:S04]  /*0d10*/  STG.E desc[UR4][R6.64+0xc], R13 ;  /* 0x00000c0d06007986 */ /* 0x000fe8000c101904 */
[----:B------:R-:W2:Y:S04]  /*0d20*/  LDG.E R9, desc[UR4][R2.64+0x10] ;  /* 0x0000100402097981 */ /* 0x000ea8000c1e1900 */
[----:B------:R-:W2:Y:S02]  /*0d30*/  LDG.E R8, desc[UR4][R4.64+0x4] ;  /* 0x0000040404087981 */ /* 0x000ea4000c1e1900 */
[----:B--2---:R-:W-:-:S05]  /*0d40*/  FFMA R15, R9, R0, R8 ;  /* 0x00000000090f7223 */ /* 0x004fca0000000008 */
[----:B------:R-:W-:Y:S04]  /*0d50*/  STG.E desc[UR4][R6.64+0x10], R15 ;  /* 0x0000100f06007986 */ /* 0x000fe8000c101904 */
[----:B------:R-:W0:Y:S04]  /*0d60*/  LDG.E R9, desc[UR4][R4.64+0x8] ;  /* 0x0000080404097981 */ /* 0x000e28000c1e1900 */
[----:B------:R-:W0:Y:S02]  /*0d70*/  LDG.E R0, desc[UR4][R2.64+0x14] ;  /* 0x0000140402007981 */ /* 0x000e24000c1e1900 */
[----:B0-----:R-:W-:-:S05]  /*0d80*/  FFMA R11, R0, UR6, R9 ;  /* 0x00000006000b7c23 */ /* 0x001fca0008000009 */
[----:B------:R-:W-:Y:S04]  /*0d90*/  STG.E desc[UR4][R6.64+0x14], R11 ;  /* 0x0000140b06007986 */ /* 0x000fe8000c101904 */
[----:B------:R-:W2:Y:S01]  /*0da0*/  LDG.E R0, desc[UR4][R2.64+0x18] ;  /* 0x0000180402007981 */ /* 0x000ea2000c1e1900 */
[----:B------:R-:W-:Y:S01]  /*0db0*/  UMOV UR6, 0x5a7ed197 ;  /* 0x5a7ed19700067882 */ /* 0x000fe20000000000 */
[----:B------:R-:W-:Y:S01]  /*0dc0*/  UMOV UR7, 0x400921fb ;  /* 0x400921fb00077882 */ /* 0x000fe20000000000 */
[----:B--2---:R-:W0:Y:S02]  /*0dd0*/  F2F.F64.F32 R8, R0 ;  /* 0x0000000000087310 */ /* 0x004e240000201800 */
[----:B0-----:R-:W-:-:S10]  /*0de0*/  DMUL R8, R8, UR6 ;  /* 0x0000000608087c28 */ /* 0x001fd40008000000 */
[----:B------:R-:W0:Y:S02]  /*0df0*/  F2F.F32.F64 R9, R8 ;  /* 0x0000000800097310 */ /* 0x000e240000301000 */
[----:B0-----:R-:W-:Y:S01]  /*0e00*/  STG.E desc[UR4][R6.64+0x18], R9 ;  /* 0x0000180906007986 */ /* 0x001fe2000c101904 */
[----:B------:R-:W-:Y:S05]  /*0e10*/  EXIT ;  /* 0x000000000000794d */ /* 0x000fea0003800000 */
        .weak           $__internal_0_$__cuda_sm20_sqrt_rn_f32_slowpath
        .type           $__internal_0_$__cuda_sm20_sqrt_rn_f32_slowpath,@function
        .size           $__internal_0_$__cuda_sm20_sqrt_rn_f32_slowpath,(.L_x_6 - $__internal_0_$__cuda_sm20_sqrt_rn_f32_slowpath)
$__internal_0_$__cuda_sm20_sqrt_rn_f32_slowpath:
[----:B------:R-:W-:-:S13]  /*0e20*/  LOP3.LUT P0, RZ, R5, 0x7fffffff, RZ, 0xc0, !PT ;  /* 0x7fffffff05ff7812 */ /* 0x000fda000780c0ff */
[----:B------:R-:W-:Y:S01]  /*0e30*/  @!P0 MOV R2, R5 ;  /* 0x0000000500028202 */ /* 0x000fe20000000f00 */
[----:B------:R-:W-:Y:S06]  /*0e40*/  @!P0 BRA `(.L_x_4) ;  /* 0x0000000000488947 */ /* 0x000fec0003800000 */
[----:B------:R-:W-:Y:S02]  /*0e50*/  FSETP.GEU.FTZ.AND P0, PT, R5, RZ, PT ;  /* 0x000000ff0500720b */ /* 0x000fe40003f1e000 */
[----:B------:R-:W-:-:S11]  /*0e60*/  MOV R0, R5 ;  /* 0x0000000500007202 */ /* 0x000fd60000000f00 */
[----:B------:R-:W-:Y:S01]  /*0e70*/  @!P0 MOV R2, 0x7fffffff ;  /* 0x7fffffff00028802 */ /* 0x000fe20000000f00 */
[----:B------:R-:W-:Y:S06]  /*0e80*/  @!P0 BRA `(.L_x_4) ;  /* 0x0000000000388947 */ /* 0x000fec0003800000 */
[----:B------:R-:W-:-:S13]  /*0e90*/  FSETP.GTU.FTZ.AND P0, PT, |R0|, +INF , PT ;  /* 0x7f8000000000780b */ /* 0x000fda0003f1c200 */
[----:B------:R-:W-:Y:S01]  /*0ea0*/  @P0 FADD.FTZ R2, R0, 1 ;  /* 0x3f80000000020421 */ /* 0x000fe20000010000 */
[----:B------:R-:W-:Y:S06]  /*0eb0*/  @P0 BRA `(.L_x_4) ;  /* 0x00000000002c0947 */ /* 0x000fec0003800000 */
[----:B------:R-:W-:-:S13]  /*0ec0*/  FSETP.NEU.FTZ.AND P0, PT, |R0|, +INF , PT ;  /* 0x7f8000000000780b */ /* 0x000fda0003f1d200 */
[----:B------:R-:W-:Y:S01]  /*0ed0*/  @!P0 MOV R2, R0 ;  /* 0x0000000000028202 */ /* 0x000fe20000000f00 */
[----:B------:R-:W-:Y:S06]  /*0ee0*/  @!P0 BRA `(.L_x_4) ;  /* 0x0000000000208947 */ /* 0x000fec0003800000 */
[----:B------:R-:W-:-:S04]  /*0ef0*/  FFMA R0, R0, 1.84467440737095516160e+19, RZ ;  /* 0x5f80000000007823 */ /* 0x000fc800000000ff */
[----:B------:R-:W0:Y:S02]  /*0f00*/  MUFU.RSQ R3, R0 ;  /* 0x0000000000037308 */ /* 0x000e240000001400 */
[----:B0-----:R-:W-:Y:S01]  /*0f10*/  FMUL.FTZ R5, R0, R3 ;  /* 0x0000000300057220 */ /* 0x001fe20000410000 */
[----:B------:R-:W-:-:S03]  /*0f20*/  FMUL.FTZ R3, R3, 0.5 ;  /* 0x3f00000003037820 */ /* 0x000fc60000410000 */
[----:B------:R-:W-:-:S04]  /*0f30*/  FADD.FTZ R2, -R5, -RZ ;  /* 0x800000ff05027221 */ /* 0x000fc80000010100 */
[----:B------:R-:W-:-:S04]  /*0f40*/  FFMA R2, R5, R2, R0 ;  /* 0x0000000205027223 */ /* 0x000fc80000000000 */
[----:B------:R-:W-:-:S04]  /*0f50*/  FFMA R2, R2, R3, R5 ;  /* 0x0000000302027223 */ /* 0x000fc80000000005 */
[----:B------:R-:W-:-:S07]  /*0f60*/  FMUL.FTZ R2, R2, 2.3283064365386962891e-10 ;  /* 0x2f80000002027820 */ /* 0x000fce0000410000 */
.L_x_4:
[----:B------:R-:W-:Y:S01]  /*0f70*/  HFMA2 R3, -RZ, RZ, 0, 0 ;  /* 0x00000000ff037431 */ /* 0x000fe200000001ff */
[----:B------:R-:W-:Y:S02]  /*0f80*/  MOV R0, R2 ;  /* 0x0000000200007202 */ /* 0x000fe40000000f00 */
[----:B------:R-:W-:-:S04]  /*0f90*/  MOV R2, R6 ;  /* 0x0000000600027202 */ /* 0x000fc80000000f00 */
[----:B------:R-:W-:Y:S05]  /*0fa0*/  RET.REL.NODEC R2 `(_Z30roi_logits_to_attrs_gpu_kerneliifffPKfS0_Pf) ;  /* 0xfffffff002147950 */ /* 0x000fea0003c3ffff */
.L_x_5:
[----:B------:R-:W-:-:S00]  /*0fb0*/  BRA `(.L_x_5) ;  /* 0xfffffffc00fc7947 */ /* 0x000fc0000383ffff */
[----:B------:R-:W-:-:S00]  /*0fc0*/  NOP ;  /* 0x0000000000007918 */ /* 0x000fc00000000000 */
        /* <DEDUP_REMOVED lines=11> */
.L_x_6:


//--------------------- .nv.shared.reserved.0     --------------------------
	.section	.nv.shared.reserved.0,"aw",@nobits
	.weak		__nv_reservedSMEM_offset_0_alias
	.size		__nv_reservedSMEM_offset_0_alias, 0, 64
	.other		__nv_reservedSMEM_offset_0_alias,@"STO_CUDA_RESERVED_SHARED STV_DEFAULT"
__nv_reservedSMEM_offset_0_alias:
	.zero		0
	.zero		64


//--------------------- .nv.constant0._Z30roi_logits_to_attrs_gpu_kerneliifffPKfS0_Pf --------------------------
	.section	.nv.constant0._Z30roi_logits_to_attrs_gpu_kerneliifffPKfS0_Pf,"a",@progbits
	.sectionflags	@""
	.align	4
.nv.constant0._Z30roi_logits_to_attrs_gpu_kerneliifffPKfS0_Pf:
	.zero		944


//--------------------- SYMBOLS --------------------------

	.type		.nv.reservedSmem.offset0,@object
	.size		.nv.reservedSmem.offset0,0x4
